//
// Generated by NVIDIA NVVM Compiler
//
// Compiler Build ID: CL-36424714
// Cuda compilation tools, release 13.0, V13.0.88
// Based on NVVM 20.0.0
//

.version 9.0
.target sm_100
.address_size 64

	// .globl	_Z10testKernelPKiS0_i

.visible .entry _Z10testKernelPKiS0_i(
	.param .u64 .ptr .align 1 _Z10testKernelPKiS0_i_param_0,
	.param .u64 .ptr .align 1 _Z10testKernelPKiS0_i_param_1,
	.param .u32 _Z10testKernelPKiS0_i_param_2
)
{


	ret;

}


// ===== COMPILED SASS (sm_100) =====

	.target	sm_100

	.elftype	@"ET_EXEC"


//--------------------- .note.nv.tkinfo           --------------------------
	.section	.note.nv.tkinfo,"",@"SHT_NOTE"
	.sectionflags	@"SHF_NOTE_NV_TKINFO"
	.tkinfo
        /*0018*/ 	.word	0x00000002
        /*0030*/ 	.string	""
        /*0030*/ 	.string	"ptxas"
        /*0030*/ 	.string	"Cuda compilation tools, release 13.0, V13.0.88"
        /*0030*/ 	.string	"Build cuda_13.0.r13.0/compiler.36424714_0"
        /*0030*/ 	.string	"-arch sm_100 -m 64 "



//--------------------- .note.nv.cuinfo           --------------------------
	.section	.note.nv.cuinfo,"",@"SHT_NOTE"
	.sectionflags	@"SHF_NOTE_NV_CUINFO"
        /*0018*/ 	.short	0x0002
        /*001a*/ 	.short	0x0064
        /*001c*/ 	.short	0x0082
	.zero		2


//--------------------- .nv.info                  --------------------------
	.section	.nv.info,"",@"SHT_CUDA_INFO"
	.align	4


	//----- nvinfo : EIATTR_REGCOUNT
	.align		4
        /*0000*/ 	.byte	0x04, 0x2f
        /*0002*/ 	.short	(.L_1 - .L_0)
	.align		4
.L_0:
        /*0004*/ 	.word	index@(_Z10testKernelPKiS0_i)
        /*0008*/ 	.word	0x00000004


	//----- nvinfo : EIATTR_FRAME_SIZE
	.align		4
.L_1:
        /*000c*/ 	.byte	0x04, 0x11
        /*000e*/ 	.short	(.L_3 - .L_2)
	.align		4
.L_2:
        /*0010*/ 	.word	index@(_Z10testKernelPKiS0_i)
        /*0014*/ 	.word	0x00000000


	//----- nvinfo : EIATTR_MIN_STACK_SIZE
	.align		4
.L_3:
        /*0018*/ 	.byte	0x04, 0x12
        /*001a*/ 	.short	(.L_5 - .L_4)
	.align		4
.L_4:
        /*001c*/ 	.word	index@(_Z10testKernelPKiS0_i)
        /*0020*/ 	.word	0x00000000
.L_5:


//--------------------- .nv.compat                --------------------------
	.section	.nv.compat,"",@"SHT_CUDA_COMPAT_INFO"
	.align	4
        /*0000*/ 	.byte	0x02, 0x09, 0x00, 0x00, 0x02, 0x02, 0x01, 0x00, 0x02, 0x05, 0x05, 0x00, 0x03, 0x07, 0x01, 0x01
        /*0010*/ 	.byte	0x02, 0x03, 0x00, 0x00, 0x02, 0x06, 0x01, 0x00, 0x04, 0x0b, 0x08, 0x00, 0x09, 0x00, 0x00, 0x00
        /*0020*/ 	.byte	0x00, 0x00, 0x00, 0x00


//--------------------- .nv.info._Z10testKernelPKiS0_i --------------------------
	.section	.nv.info._Z10testKernelPKiS0_i,"",@"SHT_CUDA_INFO"
	.sectionflags	@""
	.align	4


	//----- nvinfo : EIATTR_CUDA_API_VERSION
	.align		4
        /*0000*/ 	.byte	0x04, 0x37
        /*0002*/ 	.short	(.L_7 - .L_6)
.L_6:
        /*0004*/ 	.word	0x00000082


	//----- nvinfo : EIATTR_KPARAM_INFO
	.align		4
.L_7:
        /*0008*/ 	.byte	0x04, 0x17
        /*000a*/ 	.short	(.L_9 - .L_8)
.L_8:
        /*000c*/ 	.word	0x00000000
        /*0010*/ 	.short	0x0002
        /*0012*/ 	.short	0x0010
        /*0014*/ 	.byte	0x00, 0xf0, 0x11, 0x00


	//----- nvinfo : EIATTR_KPARAM_INFO
	.align		4
.L_9:
        /*0018*/ 	.byte	0x04, 0x17
        /*001a*/ 	.short	(.L_11 - .L_10)
.L_10:
        /*001c*/ 	.word	0x00000000
        /*0020*/ 	.short	0x0001
        /*0022*/ 	.short	0x0008
        /*0024*/ 	.byte	0x00, 0xf5, 0x21, 0x00


	//----- nvinfo : EIATTR_KPARAM_INFO
	.align		4
.L_11:
        /*0028*/ 	.byte	0x04, 0x17
        /*002a*/ 	.short	(.L_13 - .L_12)
.L_12:
        /*002c*/ 	.word	0x00000000
        /*0030*/ 	.short	0x0000
        /*0032*/ 	.short	0x0000
        /*0034*/ 	.byte	0x00, 0xf5, 0x21, 0x00


	//----- nvinfo : EIATTR_SPARSE_MMA_MASK
	.align		4
.L_13:
        /*0038*/ 	.byte	0x03, 0x50
        /*003a*/ 	.short	0x0000


	//----- nvinfo : EIATTR_MAXREG_COUNT
	.align		4
        /*003c*/ 	.byte	0x03, 0x1b
        /*003e*/ 	.short	0x00ff


	//----- nvinfo : EIATTR_MERCURY_ISA_VERSION
	.align		4
        /*0040*/ 	.byte	0x03, 0x5f
        /*0042*/ 	.short	0x0101


	//----- nvinfo : EIATTR_VRC_CTA_INIT_COUNT
	.align		4
        /*0044*/ 	.byte	0x02, 0x4a
	.zero		1
	.zero		1


	//----- nvinfo : EIATTR_EXIT_INSTR_OFFSETS
	.align		4
        /*0048*/ 	.byte	0x04, 0x1c
        /*004a*/ 	.short	(.L_15 - .L_14)


	//   ....[0]....
.L_14:
        /*004c*/ 	.word	0x00000010


	//----- nvinfo : EIATTR_CBANK_PARAM_SIZE
	.align		4
.L_15:
        /*0050*/ 	.byte	0x03, 0x19
        /*0052*/ 	.short	0x0014


	//----- nvinfo : EIATTR_PARAM_CBANK
	.align		4
        /*0054*/ 	.byte	0x04, 0x0a
        /*0056*/ 	.short	(.L_17 - .L_16)
	.align		4
.L_16:
        /*0058*/ 	.word	index@(.nv.constant0._Z10testKernelPKiS0_i)
        /*005c*/ 	.short	0x0380
        /*005e*/ 	.short	0x0014


	//----- nvinfo : EIATTR_SW_WAR
	.align		4
.L_17:
        /*0060*/ 	.byte	0x04, 0x36
        /*0062*/ 	.short	(.L_19 - .L_18)
.L_18:
        /*0064*/ 	.word	0x00000008
.L_19:


//--------------------- .nv.callgraph             --------------------------
	.section	.nv.callgraph,"",@"SHT_CUDA_CALLGRAPH"
	.align	4
	.sectionentsize	8
	.align		4
        /*0000*/ 	.word	0x00000000
	.align		4
        /*0004*/ 	.word	0xffffffff
	.align		4
        /*0008*/ 	.word	0x00000000
	.align		4
        /*000c*/ 	.word	0xfffffffe
	.align		4
        /*0010*/ 	.word	0x00000000
	.align		4
        /*0014*/ 	.word	0xfffffffd
	.align		4
        /*0018*/ 	.word	0x00000000
	.align		4
        /*001c*/ 	.word	0xfffffffc


//--------------------- .text._Z10testKernelPKiS0_i --------------------------
	.section	.text._Z10testKernelPKiS0_i,"ax",@progbits
	.align	128
        .global         _Z10testKernelPKiS0_i
        .type           _Z10testKernelPKiS0_i,@function
        .size           _Z10testKernelPKiS0_i,(.L_x_1 - _Z10testKernelPKiS0_i)
        .other          _Z10testKernelPKiS0_i,@"STO_CUDA_ENTRY STV_DEFAULT"
_Z10testKernelPKiS0_i:
.text._Z10testKernelPKiS0_i:
[----:B------:R-:W-:Y:S01]  /*0000*/  LDC R1, c[0x0][0x37c] ;  /* 0x0000df00ff017b82 */ /* 0x000fe20000000800 */
[----:B------:R-:W-:Y:S05]  /*0010*/  EXIT ;  /* 0x000000000000794d */ /* 0x000fea0003800000 */
.L_x_0:
[----:B------:R-:W-:-:S00]  /*0020*/  BRA `(.L_x_0) ;  /* 0xfffffffc00fc7947 */ /* 0x000fc0000383ffff */
[----:B------:R-:W-:-:S00]  /*0030*/  NOP ;  /* 0x0000000000007918 */ /* 0x000fc00000000000 */
        /* <DEDUP_REMOVED lines=12> */
.L_x_1:


//--------------------- .nv.shared.reserved.0     --------------------------
	.section	.nv.shared.reserved.0,"aw",@nobits
	.weak		__nv_reservedSMEM_offset_0_alias
	.size		__nv_reservedSMEM_offset_0_alias, 0, 64
	.other		__nv_reservedSMEM_offset_0_alias,@"STO_CUDA_RESERVED_SHARED STV_DEFAULT"
__nv_reservedSMEM_offset_0_alias:
	.zero		0
	.zero		64


//--------------------- .nv.constant0._Z10testKernelPKiS0_i --------------------------
	.section	.nv.constant0._Z10testKernelPKiS0_i,"a",@progbits
	.sectionflags	@""
	.align	4
.nv.constant0._Z10testKernelPKiS0_i:
	.zero		916


//--------------------- SYMBOLS --------------------------

	.type		.nv.reservedSmem.offset0,@object
	.size		.nv.reservedSmem.offset0,0x4
